//
// Generated by NVIDIA NVVM Compiler
//
// Compiler Build ID: CL-36424714
// Cuda compilation tools, release 13.0, V13.0.88
// Based on NVVM 20.0.0
//

.version 9.0
.target sm_100
.address_size 64

	// .globl	_Z9reductionILj128EEvPfS0_i
// _ZZ9reductionILj128EEvPfS0_iE4psum has been demoted

.visible .entry _Z9reductionILj128EEvPfS0_i(
	.param .u64 .ptr .align 1 _Z9reductionILj128EEvPfS0_i_param_0,
	.param .u64 .ptr .align 1 _Z9reductionILj128EEvPfS0_i_param_1,
	.param .u32 _Z9reductionILj128EEvPfS0_i_param_2
)
{
	.reg .pred 	%p<11>;
	.reg .b32 	%r<13>;
	.reg .b32 	%f<35>;
	.reg .b64 	%rd<11>;
	// demoted variable
	.shared .align 4 .b8 _ZZ9reductionILj128EEvPfS0_iE4psum[512];
	ld.param.u64 	%rd3, [_Z9reductionILj128EEvPfS0_i_param_0];
	ld.param.u64 	%rd2, [_Z9reductionILj128EEvPfS0_i_param_1];
	ld.param.u32 	%r7, [_Z9reductionILj128EEvPfS0_i_param_2];
	cvta.to.global.u64 	%rd1, %rd3;
	mov.u32 	%r1, %ctaid.x;
	mov.u32 	%r2, %ntid.x;
	mul.lo.s32 	%r8, %r2, %r1;
	shl.b32 	%r9, %r8, 1;
	mov.u32 	%r3, %tid.x;
	add.s32 	%r4, %r9, %r3;
	shl.b32 	%r10, %r3, 2;
	mov.u32 	%r11, _ZZ9reductionILj128EEvPfS0_iE4psum;
	add.s32 	%r5, %r11, %r10;
	mov.b32 	%r12, 0;
	st.shared.u32 	[%r5], %r12;
	setp.ge.s32 	%p1, %r4, %r7;
	mov.f32 	%f34, 0f00000000;
	@%p1 bra 	$L__BB0_2;
	mul.wide.s32 	%rd4, %r4, 4;
	add.s64 	%rd5, %rd1, %rd4;
	ld.global.f32 	%f34, [%rd5];
	st.shared.f32 	[%r5], %f34;
$L__BB0_2:
	add.s32 	%r6, %r4, %r2;
	setp.ge.u32 	%p2, %r6, %r7;
	@%p2 bra 	$L__BB0_4;
	mul.wide.u32 	%rd6, %r6, 4;
	add.s64 	%rd7, %rd1, %rd6;
	ld.global.f32 	%f4, [%rd7];
	add.f32 	%f5, %f4, %f34;
	st.shared.f32 	[%r5], %f5;
$L__BB0_4:
	bar.sync 	0;
	setp.lt.u32 	%p3, %r2, 512;
	@%p3 bra 	$L__BB0_8;
	setp.gt.u32 	%p6, %r3, 255;
	@%p6 bra 	$L__BB0_7;
	ld.shared.f32 	%f6, [%r5+1024];
	ld.shared.f32 	%f7, [%r5];
	add.f32 	%f8, %f6, %f7;
	st.shared.f32 	[%r5], %f8;
$L__BB0_7:
	bar.sync 	0;
	bra.uni 	$L__BB0_9;
$L__BB0_8:
	setp.lt.u32 	%p4, %r2, 256;
	@%p4 bra 	$L__BB0_12;
$L__BB0_9:
	setp.gt.u32 	%p7, %r3, 127;
	@%p7 bra 	$L__BB0_11;
	ld.shared.f32 	%f9, [%r5+512];
	ld.shared.f32 	%f10, [%r5];
	add.f32 	%f11, %f9, %f10;
	st.shared.f32 	[%r5], %f11;
$L__BB0_11:
	bar.sync 	0;
	bra.uni 	$L__BB0_13;
$L__BB0_12:
	setp.lt.u32 	%p5, %r2, 128;
	@%p5 bra 	$L__BB0_16;
$L__BB0_13:
	setp.gt.u32 	%p8, %r3, 63;
	@%p8 bra 	$L__BB0_15;
	ld.shared.f32 	%f12, [%r5+256];
	ld.shared.f32 	%f13, [%r5];
	add.f32 	%f14, %f12, %f13;
	st.shared.f32 	[%r5], %f14;
$L__BB0_15:
	bar.sync 	0;
$L__BB0_16:
	setp.gt.u32 	%p9, %r3, 31;
	@%p9 bra 	$L__BB0_19;
	ld.volatile.shared.f32 	%f15, [%r5+128];
	ld.volatile.shared.f32 	%f16, [%r5];
	add.f32 	%f17, %f15, %f16;
	st.volatile.shared.f32 	[%r5], %f17;
	ld.volatile.shared.f32 	%f18, [%r5+64];
	ld.volatile.shared.f32 	%f19, [%r5];
	add.f32 	%f20, %f18, %f19;
	st.volatile.shared.f32 	[%r5], %f20;
	ld.volatile.shared.f32 	%f21, [%r5+32];
	ld.volatile.shared.f32 	%f22, [%r5];
	add.f32 	%f23, %f21, %f22;
	st.volatile.shared.f32 	[%r5], %f23;
	ld.volatile.shared.f32 	%f24, [%r5+16];
	ld.volatile.shared.f32 	%f25, [%r5];
	add.f32 	%f26, %f24, %f25;
	st.volatile.shared.f32 	[%r5], %f26;
	ld.volatile.shared.f32 	%f27, [%r5+8];
	ld.volatile.shared.f32 	%f28, [%r5];
	add.f32 	%f29, %f27, %f28;
	st.volatile.shared.f32 	[%r5], %f29;
	ld.volatile.shared.f32 	%f30, [%r5+4];
	ld.volatile.shared.f32 	%f31, [%r5];
	add.f32 	%f32, %f30, %f31;
	st.volatile.shared.f32 	[%r5], %f32;
	setp.ne.s32 	%p10, %r3, 0;
	@%p10 bra 	$L__BB0_19;
	ld.shared.f32 	%f33, [_ZZ9reductionILj128EEvPfS0_iE4psum];
	cvta.to.global.u64 	%rd8, %rd2;
	mul.wide.u32 	%rd9, %r1, 4;
	add.s64 	%rd10, %rd8, %rd9;
	st.global.f32 	[%rd10], %f33;
$L__BB0_19:
	ret;

}


// ===== COMPILED SASS (sm_100) =====

	.target	sm_100

	.elftype	@"ET_EXEC"


//--------------------- .note.nv.tkinfo           --------------------------
	.section	.note.nv.tkinfo,"",@"SHT_NOTE"
	.sectionflags	@"SHF_NOTE_NV_TKINFO"
	.tkinfo
        /*0018*/ 	.word	0x00000002
        /*0030*/ 	.string	""
        /*0030*/ 	.string	"ptxas"
        /*0030*/ 	.string	"Cuda compilation tools, release 13.0, V13.0.88"
        /*0030*/ 	.string	"Build cuda_13.0.r13.0/compiler.36424714_0"
        /*0030*/ 	.string	"-arch sm_100 -m 64 "



//--------------------- .note.nv.cuinfo           --------------------------
	.section	.note.nv.cuinfo,"",@"SHT_NOTE"
	.sectionflags	@"SHF_NOTE_NV_CUINFO"
        /*0018*/ 	.short	0x0002
        /*001a*/ 	.short	0x0064
        /*001c*/ 	.short	0x0082
	.zero		2


//--------------------- .nv.info                  --------------------------
	.section	.nv.info,"",@"SHT_CUDA_INFO"
	.align	4


	//----- nvinfo : EIATTR_REGCOUNT
	.align		4
        /*0000*/ 	.byte	0x04, 0x2f
        /*0002*/ 	.short	(.L_1 - .L_0)
	.align		4
.L_0:
        /*0004*/ 	.word	index@(_Z9reductionILj128EEvPfS0_i)
        /*0008*/ 	.word	0x0000000d


	//----- nvinfo : EIATTR_FRAME_SIZE
	.align		4
.L_1:
        /*000c*/ 	.byte	0x04, 0x11
        /*000e*/ 	.short	(.L_3 - .L_2)
	.align		4
.L_2:
        /*0010*/ 	.word	index@(_Z9reductionILj128EEvPfS0_i)
        /*0014*/ 	.word	0x00000000


	//----- nvinfo : EIATTR_MIN_STACK_SIZE
	.align		4
.L_3:
        /*0018*/ 	.byte	0x04, 0x12
        /*001a*/ 	.short	(.L_5 - .L_4)
	.align		4
.L_4:
        /*001c*/ 	.word	index@(_Z9reductionILj128EEvPfS0_i)
        /*0020*/ 	.word	0x00000000
.L_5:


//--------------------- .nv.compat                --------------------------
	.section	.nv.compat,"",@"SHT_CUDA_COMPAT_INFO"
	.align	4
        /*0000*/ 	.byte	0x02, 0x09, 0x00, 0x00, 0x02, 0x02, 0x01, 0x00, 0x02, 0x05, 0x05, 0x00, 0x03, 0x07, 0x01, 0x01
        /*0010*/ 	.byte	0x02, 0x03, 0x00, 0x00, 0x02, 0x06, 0x01, 0x00, 0x04, 0x0b, 0x08, 0x00, 0x09, 0x00, 0x00, 0x00
        /*0020*/ 	.byte	0x00, 0x00, 0x00, 0x00


//--------------------- .nv.info._Z9reductionILj128EEvPfS0_i --------------------------
	.section	.nv.info._Z9reductionILj128EEvPfS0_i,"",@"SHT_CUDA_INFO"
	.sectionflags	@""
	.align	4


	//----- nvinfo : EIATTR_CUDA_API_VERSION
	.align		4
        /*0000*/ 	.byte	0x04, 0x37
        /*0002*/ 	.short	(.L_7 - .L_6)
.L_6:
        /*0004*/ 	.word	0x00000082


	//----- nvinfo : EIATTR_KPARAM_INFO
	.align		4
.L_7:
        /*0008*/ 	.byte	0x04, 0x17
        /*000a*/ 	.short	(.L_9 - .L_8)
.L_8:
        /*000c*/ 	.word	0x00000000
        /*0010*/ 	.short	0x0002
        /*0012*/ 	.short	0x0010
        /*0014*/ 	.byte	0x00, 0xf0, 0x11, 0x00


	//----- nvinfo : EIATTR_KPARAM_INFO
	.align		4
.L_9:
        /*0018*/ 	.byte	0x04, 0x17
        /*001a*/ 	.short	(.L_11 - .L_10)
.L_10:
        /*001c*/ 	.word	0x00000000
        /*0020*/ 	.short	0x0001
        /*0022*/ 	.short	0x0008
        /*0024*/ 	.byte	0x00, 0xf5, 0x21, 0x00


	//----- nvinfo : EIATTR_KPARAM_INFO
	.align		4
.L_11:
        /*0028*/ 	.byte	0x04, 0x17
        /*002a*/ 	.short	(.L_13 - .L_12)
.L_12:
        /*002c*/ 	.word	0x00000000
        /*0030*/ 	.short	0x0000
        /*0032*/ 	.short	0x0000
        /*0034*/ 	.byte	0x00, 0xf5, 0x21, 0x00


	//----- nvinfo : EIATTR_SPARSE_MMA_MASK
	.align		4
.L_13:
        /*0038*/ 	.byte	0x03, 0x50
        /*003a*/ 	.short	0x0000


	//----- nvinfo : EIATTR_MAXREG_COUNT
	.align		4
        /*003c*/ 	.byte	0x03, 0x1b
        /*003e*/ 	.short	0x00ff


	//----- nvinfo : EIATTR_NUM_BARRIERS
	.align		4
        /*0040*/ 	.byte	0x02, 0x4c
        /*0042*/ 	.byte	0x01
	.zero		1


	//----- nvinfo : EIATTR_MERCURY_ISA_VERSION
	.align		4
        /*0044*/ 	.byte	0x03, 0x5f
        /*0046*/ 	.short	0x0101


	//----- nvinfo : EIATTR_VRC_CTA_INIT_COUNT
	.align		4
        /*0048*/ 	.byte	0x02, 0x4a
	.zero		1
	.zero		1


	//----- nvinfo : EIATTR_EXIT_INSTR_OFFSETS
	.align		4
        /*004c*/ 	.byte	0x04, 0x1c
        /*004e*/ 	.short	(.L_15 - .L_14)


	//   ....[0]....
.L_14:
        /*0050*/ 	.word	0x00000370


	//   ....[1]....
        /*0054*/ 	.word	0x00000510


	//   ....[2]....
        /*0058*/ 	.word	0x00000560


	//----- nvinfo : EIATTR_CBANK_PARAM_SIZE
	.align		4
.L_15:
        /*005c*/ 	.byte	0x03, 0x19
        /*005e*/ 	.short	0x0014


	//----- nvinfo : EIATTR_PARAM_CBANK
	.align		4
        /*0060*/ 	.byte	0x04, 0x0a
        /*0062*/ 	.short	(.L_17 - .L_16)
	.align		4
.L_16:
        /*0064*/ 	.word	index@(.nv.constant0._Z9reductionILj128EEvPfS0_i)
        /*0068*/ 	.short	0x0380
        /*006a*/ 	.short	0x0014


	//----- nvinfo : EIATTR_SW_WAR
	.align		4
.L_17:
        /*006c*/ 	.byte	0x04, 0x36
        /*006e*/ 	.short	(.L_19 - .L_18)
.L_18:
        /*0070*/ 	.word	0x00000008
.L_19:


//--------------------- .nv.callgraph             --------------------------
	.section	.nv.callgraph,"",@"SHT_CUDA_CALLGRAPH"
	.align	4
	.sectionentsize	8
	.align		4
        /*0000*/ 	.word	0x00000000
	.align		4
        /*0004*/ 	.word	0xffffffff
	.align		4
        /*0008*/ 	.word	0x00000000
	.align		4
        /*000c*/ 	.word	0xfffffffe
	.align		4
        /*0010*/ 	.word	0x00000000
	.align		4
        /*0014*/ 	.word	0xfffffffd
	.align		4
        /*0018*/ 	.word	0x00000000
	.align		4
        /*001c*/ 	.word	0xfffffffc


//--------------------- .text._Z9reductionILj128EEvPfS0_i --------------------------
	.section	.text._Z9reductionILj128EEvPfS0_i,"ax",@progbits
	.align	128
        .global         _Z9reductionILj128EEvPfS0_i
        .type           _Z9reductionILj128EEvPfS0_i,@function
        .size           _Z9reductionILj128EEvPfS0_i,(.L_x_6 - _Z9reductionILj128EEvPfS0_i)
        .other          _Z9reductionILj128EEvPfS0_i,@"STO_CUDA_ENTRY STV_DEFAULT"
_Z9reductionILj128EEvPfS0_i:
.text._Z9reductionILj128EEvPfS0_i:
[----:B------:R-:W-:Y:S01]  /*0000*/  LDC R1, c[0x0][0x37c] ;  /* 0x0000df00ff017b82 */ /* 0x000fe20000000800 */
[----:B------:R-:W0:Y:S01]  /*0010*/  S2R R0, SR_CTAID.X ;  /* 0x0000000000007919 */ /* 0x000e220000002500 */
[----:B------:R-:W0:Y:S01]  /*0020*/  LDCU UR8, c[0x0][0x360] ;  /* 0x00006c00ff0877ac */ /* 0x000e220008000800 */
[----:B------:R-:W-:Y:S01]  /*0030*/  HFMA2 R10, -RZ, RZ, 0, 0 ;  /* 0x00000000ff0a7431 */ /* 0x000fe200000001ff */
[----:B------:R-:W1:Y:S01]  /*0040*/  S2R R2, SR_TID.X ;  /* 0x0000000000027919 */ /* 0x000e620000002100 */
[----:B------:R-:W2:Y:S01]  /*0050*/  LDCU UR4, c[0x0][0x390] ;  /* 0x00007200ff0477ac */ /* 0x000ea20008000800 */
[----:B------:R-:W3:Y:S01]  /*0060*/  LDCU.64 UR6, c[0x0][0x358] ;  /* 0x00006b00ff0677ac */ /* 0x000ee20008000a00 */
[----:B0-----:R-:W-:-:S05]  /*0070*/  IMAD R3, R0, UR8, RZ ;  /* 0x0000000800037c24 */ /* 0x001fca000f8e02ff */
[----:B-1----:R-:W-:-:S04]  /*0080*/  LEA R3, R3, R2, 0x1 ;  /* 0x0000000203037211 */ /* 0x002fc800078e08ff */
[C---:B--2---:R-:W-:Y:S02]  /*0090*/  ISETP.GE.AND P0, PT, R3.reuse, UR4, PT ;  /* 0x0000000403007c0c */ /* 0x044fe4000bf06270 */
[----:B------:R-:W-:-:S04]  /*00a0*/  IADD3 R9, PT, PT, R3, UR8, RZ ;  /* 0x0000000803097c10 */ /* 0x000fc8000fffe0ff */
[----:B------:R-:W-:-:S07]  /*00b0*/  ISETP.GE.U32.AND P1, PT, R9, UR4, PT ;  /* 0x0000000409007c0c */ /* 0x000fce000bf26070 */
[----:B------:R-:W0:Y:S08]  /*00c0*/  @!P0 LDC.64 R4, c[0x0][0x380] ;  /* 0x0000e000ff048b82 */ /* 0x000e300000000a00 */
[----:B------:R-:W1:Y:S01]  /*00d0*/  @!P1 LDC.64 R6, c[0x0][0x380] ;  /* 0x0000e000ff069b82 */ /* 0x000e620000000a00 */
[----:B0-----:R-:W-:-:S05]  /*00e0*/  @!P0 IMAD.WIDE R4, R3, 0x4, R4 ;  /* 0x0000000403048825 */ /* 0x001fca00078e0204 */
[----:B---3--:R-:W2:Y:S01]  /*00f0*/  @!P0 LDG.E R10, desc[UR6][R4.64] ;  /* 0x00000006040a8981 */ /* 0x008ea2000c1e1900 */
[----:B-1----:R-:W-:-:S06]  /*0100*/  @!P1 IMAD.WIDE.U32 R6, R9, 0x4, R6 ;  /* 0x0000000409069825 */ /* 0x002fcc00078e0006 */
[----:B------:R-:W3:Y:S01]  /*0110*/  @!P1 LDG.E R7, desc[UR6][R6.64] ;  /* 0x0000000606079981 */ /* 0x000ee2000c1e1900 */
[----:B------:R-:W0:Y:S01]  /*0120*/  S2UR UR5, SR_CgaCtaId ;  /* 0x00000000000579c3 */ /* 0x000e220000008800 */
[----:B------:R-:W-:Y:S01]  /*0130*/  UMOV UR4, 0x400 ;  /* 0x0000040000047882 */ /* 0x000fe20000000000 */
[----:B------:R-:W-:Y:S01]  /*0140*/  MOV R8, RZ ;  /* 0x000000ff00087202 */ /* 0x000fe20000000f00 */
[----:B------:R-:W-:Y:S02]  /*0150*/  UISETP.GE.U32.AND UP0, UPT, UR8, 0x200, UPT ;  /* 0x000002000800788c */ /* 0x000fe4000bf06070 */
[----:B0-----:R-:W-:-:S06]  /*0160*/  ULEA UR4, UR5, UR4, 0x18 ;  /* 0x0000000405047291 */ /* 0x001fcc000f8ec0ff */
[----:B------:R-:W-:Y:S02]  /*0170*/  LEA R3, R2, UR4, 0x2 ;  /* 0x0000000402037c11 */ /* 0x000fe4000f8e10ff */
[----:B--2---:R-:W-:-:S03]  /*0180*/  @!P0 MOV R8, R10 ;  /* 0x0000000a00088202 */ /* 0x004fc60000000f00 */
[----:B------:R0:W-:Y:S02]  /*0190*/  STS [R3], R10 ;  /* 0x0000000a03007388 */ /* 0x0001e40000000800 */
[----:B---3--:R-:W-:-:S05]  /*01a0*/  @!P1 FADD R8, R7, R8 ;  /* 0x0000000807089221 */ /* 0x008fca0000000000 */
[----:B------:R0:W-:Y:S01]  /*01b0*/  @!P1 STS [R3], R8 ;  /* 0x0000000803009388 */ /* 0x0001e20000000800 */
[----:B------:R-:W-:Y:S06]  /*01c0*/  BAR.SYNC.DEFER_BLOCKING 0x0 ;  /* 0x0000000000007b1d */ /* 0x000fec0000010000 */
[----:B------:R-:W-:Y:S05]  /*01d0*/  BRA.U !UP0, `(.L_x_0) ;  /* 0x00000001081c7547 */ /* 0x000fea000b800000 */
[----:B------:R-:W-:-:S13]  /*01e0*/  ISETP.GT.U32.AND P0, PT, R2, 0xff, PT ;  /* 0x000000ff0200780c */ /* 0x000fda0003f04070 */
[----:B------:R-:W-:Y:S04]  /*01f0*/  @!P0 LDS R4, [R3+0x400] ;  /* 0x0004000003048984 */ /* 0x000fe80000000800 */
[----:B------:R-:W1:Y:S02]  /*0200*/  @!P0 LDS R5, [R3] ;  /* 0x0000000003058984 */ /* 0x000e640000000800 */
[----:B-1----:R-:W-:-:S05]  /*0210*/  @!P0 FADD R4, R4, R5 ;  /* 0x0000000504048221 */ /* 0x002fca0000000000 */
[----:B------:R1:W-:Y:S01]  /*0220*/  @!P0 STS [R3], R4 ;  /* 0x0000000403008388 */ /* 0x0003e20000000800 */
[----:B------:R-:W-:Y:S06]  /*0230*/  BAR.SYNC.DEFER_BLOCKING 0x0 ;  /* 0x0000000000007b1d */ /* 0x000fec0000010000 */
[----:B------:R-:W-:Y:S05]  /*0240*/  BRA `(.L_x_1) ;  /* 0x0000000000087947 */ /* 0x000fea0003800000 */
.L_x_0:
[----:B------:R-:W-:-:S09]  /*0250*/  UISETP.GE.U32.AND UP0, UPT, UR8, 0x100, UPT ;  /* 0x000001000800788c */ /* 0x000fd2000bf06070 */
[----:B------:R-:W-:Y:S05]  /*0260*/  BRA.U !UP0, `(.L_x_2) ;  /* 0x00000001081c7547 */ /* 0x000fea000b800000 */
.L_x_1:
[----:B------:R-:W-:-:S13]  /*0270*/  ISETP.GT.U32.AND P0, PT, R2, 0x7f, PT ;  /* 0x0000007f0200780c */ /* 0x000fda0003f04070 */
[----:B-1----:R-:W-:Y:S04]  /*0280*/  @!P0 LDS R4, [R3+0x200] ;  /* 0x0002000003048984 */ /* 0x002fe80000000800 */
[----:B------:R-:W1:Y:S02]  /*0290*/  @!P0 LDS R5, [R3] ;  /* 0x0000000003058984 */ /* 0x000e640000000800 */
[----:B-1----:R-:W-:-:S05]  /*02a0*/  @!P0 FADD R4, R4, R5 ;  /* 0x0000000504048221 */ /* 0x002fca0000000000 */
[----:B------:R1:W-:Y:S01]  /*02b0*/  @!P0 STS [R3], R4 ;  /* 0x0000000403008388 */ /* 0x0003e20000000800 */
[----:B------:R-:W-:Y:S06]  /*02c0*/  BAR.SYNC.DEFER_BLOCKING 0x0 ;  /* 0x0000000000007b1d */ /* 0x000fec0000010000 */
[----:B------:R-:W-:Y:S05]  /*02d0*/  BRA `(.L_x_3) ;  /* 0x0000000000087947 */ /* 0x000fea0003800000 */
.L_x_2:
[----:B------:R-:W-:-:S09]  /*02e0*/  UISETP.GE.U32.AND UP0, UPT, UR8, 0x80, UPT ;  /* 0x000000800800788c */ /* 0x000fd2000bf06070 */
[----:B------:R-:W-:Y:S05]  /*02f0*/  BRA.U !UP0, `(.L_x_4) ;  /* 0x0000000108187547 */ /* 0x000fea000b800000 */
.L_x_3:
[----:B------:R-:W-:-:S13]  /*0300*/  ISETP.GT.U32.AND P0, PT, R2, 0x3f, PT ;  /* 0x0000003f0200780c */ /* 0x000fda0003f04070 */
[----:B-1----:R-:W-:Y:S04]  /*0310*/  @!P0 LDS R4, [R3+0x100] ;  /* 0x0001000003048984 */ /* 0x002fe80000000800 */
[----:B------:R-:W1:Y:S02]  /*0320*/  @!P0 LDS R5, [R3] ;  /* 0x0000000003058984 */ /* 0x000e640000000800 */
[----:B-1----:R-:W-:-:S05]  /*0330*/  @!P0 FADD R4, R4, R5 ;  /* 0x0000000504048221 */ /* 0x002fca0000000000 */
[----:B------:R1:W-:Y:S01]  /*0340*/  @!P0 STS [R3], R4 ;  /* 0x0000000403008388 */ /* 0x0003e20000000800 */
[----:B------:R-:W-:Y:S06]  /*0350*/  BAR.SYNC.DEFER_BLOCKING 0x0 ;  /* 0x0000000000007b1d */ /* 0x000fec0000010000 */
.L_x_4:
[----:B------:R-:W-:-:S13]  /*0360*/  ISETP.GT.U32.AND P0, PT, R2, 0x1f, PT ;  /* 0x0000001f0200780c */ /* 0x000fda0003f04070 */
[----:B------:R-:W-:Y:S05]  /*0370*/  @P0 EXIT ;  /* 0x000000000000094d */ /* 0x000fea0003800000 */
[----:B-1----:R-:W-:Y:S01]  /*0380*/  LDS R4, [R3+0x80] ;  /* 0x0000800003047984 */ /* 0x002fe20000000800 */
[----:B------:R-:W-:-:S03]  /*0390*/  ISETP.NE.AND P0, PT, R2, RZ, PT ;  /* 0x000000ff0200720c */ /* 0x000fc60003f05270 */
[----:B------:R-:W1:Y:S02]  /*03a0*/  LDS R5, [R3] ;  /* 0x0000000003057984 */ /* 0x000e640000000800 */
[----:B-1----:R-:W-:-:S05]  /*03b0*/  FADD R4, R4, R5 ;  /* 0x0000000504047221 */ /* 0x002fca0000000000 */
[----:B------:R-:W-:Y:S04]  /*03c0*/  STS [R3], R4 ;  /* 0x0000000403007388 */ /* 0x000fe80000000800 */
[----:B------:R-:W-:Y:S04]  /*03d0*/  LDS R5, [R3+0x40] ;  /* 0x0000400003057984 */ /* 0x000fe80000000800 */
[----:B------:R-:W1:Y:S02]  /*03e0*/  LDS R6, [R3] ;  /* 0x0000000003067984 */ /* 0x000e640000000800 */
[----:B-1----:R-:W-:-:S05]  /*03f0*/  FADD R6, R5, R6 ;  /* 0x0000000605067221 */ /* 0x002fca0000000000 */
[----:B------:R-:W-:Y:S04]  /*0400*/  STS [R3], R6 ;  /* 0x0000000603007388 */ /* 0x000fe80000000800 */
[----:B------:R-:W-:Y:S04]  /*0410*/  LDS R5, [R3+0x20] ;  /* 0x0000200003057984 */ /* 0x000fe80000000800 */
[----:B0-----:R-:W0:Y:S02]  /*0420*/  LDS R8, [R3] ;  /* 0x0000000003087984 */ /* 0x001e240000000800 */
[----:B0-----:R-:W-:-:S05]  /*0430*/  FADD R8, R5, R8 ;  /* 0x0000000805087221 */ /* 0x001fca0000000000 */
[----:B------:R-:W-:Y:S04]  /*0440*/  STS [R3], R8 ;  /* 0x0000000803007388 */ /* 0x000fe80000000800 */
[----:B------:R-:W-:Y:S04]  /*0450*/  LDS R5, [R3+0x10] ;  /* 0x0000100003057984 */ /* 0x000fe80000000800 */
[----:B------:R-:W0:Y:S02]  /*0460*/  LDS R10, [R3] ;  /* 0x00000000030a7984 */ /* 0x000e240000000800 */
        /* <DEDUP_REMOVED lines=9> */
[----:B------:R0:W-:Y:S01]  /*0500*/  STS [R3], R6 ;  /* 0x0000000603007388 */ /* 0x0001e20000000800 */
[----:B------:R-:W-:Y:S05]  /*0510*/  @P0 EXIT ;  /* 0x000000000000094d */ /* 0x000fea0003800000 */
[----:B------:R-:W1:Y:S01]  /*0520*/  LDS R5, [UR4] ;  /* 0x00000004ff057984 */ /* 0x000e620008000800 */
[----:B0-----:R-:W0:Y:S02]  /*0530*/  LDC.64 R2, c[0x0][0x388] ;  /* 0x0000e200ff027b82 */ /* 0x001e240000000a00 */
[----:B0-----:R-:W-:-:S05]  /*0540*/  IMAD.WIDE.U32 R2, R0, 0x4, R2 ;  /* 0x0000000400027825 */ /* 0x001fca00078e0002 */
[----:B-1----:R-:W-:Y:S01]  /*0550*/  STG.E desc[UR6][R2.64], R5 ;  /* 0x0000000502007986 */ /* 0x002fe2000c101906 */
[----:B------:R-:W-:Y:S05]  /*0560*/  EXIT ;  /* 0x000000000000794d */ /* 0x000fea0003800000 */
.L_x_5:
[----:B------:R-:W-:-:S00]  /*0570*/  BRA `(.L_x_5) ;  /* 0xfffffffc00fc7947 */ /* 0x000fc0000383ffff */
[----:B------:R-:W-:-:S00]  /*0580*/  NOP ;  /* 0x0000000000007918 */ /* 0x000fc00000000000 */
[----:B------:R-:W-:-:S00]  /*0590*/  NOP ;  /* 0x0000000000007918 */ /* 0x000fc00000000000 */
[----:B------:R-:W-:-:S00]  /*05a0*/  NOP ;  /* 0x0000000000007918 */ /* 0x000fc00000000000 */
[----:B------:R-:W-:-:S00]  /*05b0*/  NOP ;  /* 0x0000000000007918 */ /* 0x000fc00000000000 */
[----:B------:R-:W-:-:S00]  /*05c0*/  NOP ;  /* 0x0000000000007918 */ /* 0x000fc00000000000 */
[----:B------:R-:W-:-:S00]  /*05d0*/  NOP ;  /* 0x0000000000007918 */ /* 0x000fc00000000000 */
[----:B------:R-:W-:-:S00]  /*05e0*/  NOP ;  /* 0x0000000000007918 */ /* 0x000fc00000000000 */
[----:B------:R-:W-:-:S00]  /*05f0*/  NOP ;  /* 0x0000000000007918 */ /* 0x000fc00000000000 */
.L_x_6:


//--------------------- .nv.shared._Z9reductionILj128EEvPfS0_i --------------------------
	.section	.nv.shared._Z9reductionILj128EEvPfS0_i,"aw",@nobits
	.sectionflags	@""
	.align	4
.nv.shared._Z9reductionILj128EEvPfS0_i:
	.zero		1536


//--------------------- .nv.shared.reserved.0     --------------------------
	.section	.nv.shared.reserved.0,"aw",@nobits
	.weak		__nv_reservedSMEM_offset_0_alias
	.size		__nv_reservedSMEM_offset_0_alias, 0, 64
	.other		__nv_reservedSMEM_offset_0_alias,@"STO_CUDA_RESERVED_SHARED STV_DEFAULT"
__nv_reservedSMEM_offset_0_alias:
	.zero		0
	.zero		64


//--------------------- .nv.constant0._Z9reductionILj128EEvPfS0_i --------------------------
	.section	.nv.constant0._Z9reductionILj128EEvPfS0_i,"a",@progbits
	.sectionflags	@""
	.align	4
.nv.constant0._Z9reductionILj128EEvPfS0_i:
	.zero		916


//--------------------- SYMBOLS --------------------------

	.type		.nv.reservedSmem.offset0,@object
	.size		.nv.reservedSmem.offset0,0x4
	.type		.nv.reservedSmem.cap,@object
	.size		.nv.reservedSmem.cap,0x4
